//
// Generated by NVIDIA NVVM Compiler
//
// Compiler Build ID: CL-36424714
// Cuda compilation tools, release 13.0, V13.0.88
// Based on NVVM 20.0.0
//

.version 9.0
.target sm_100
.address_size 64

	// .globl	_Z14tanh_kernel_f4PKfPfii

.visible .entry _Z14tanh_kernel_f4PKfPfii(
	.param .u64 .ptr .align 1 _Z14tanh_kernel_f4PKfPfii_param_0,
	.param .u64 .ptr .align 1 _Z14tanh_kernel_f4PKfPfii_param_1,
	.param .u32 _Z14tanh_kernel_f4PKfPfii_param_2,
	.param .u32 _Z14tanh_kernel_f4PKfPfii_param_3
)
{
	.reg .pred 	%p<12>;
	.reg .b32 	%r<15>;
	.reg .b32 	%f<65>;
	.reg .b64 	%rd<8>;

	ld.param.u64 	%rd1, [_Z14tanh_kernel_f4PKfPfii_param_0];
	ld.param.u64 	%rd2, [_Z14tanh_kernel_f4PKfPfii_param_1];
	ld.param.u32 	%r4, [_Z14tanh_kernel_f4PKfPfii_param_2];
	ld.param.u32 	%r5, [_Z14tanh_kernel_f4PKfPfii_param_3];
	mov.u32 	%r7, %ctaid.x;
	mov.u32 	%r8, %ntid.x;
	mov.u32 	%r9, %tid.x;
	mad.lo.s32 	%r1, %r7, %r8, %r9;
	mov.u32 	%r10, %ctaid.y;
	mov.u32 	%r11, %ntid.y;
	mov.u32 	%r12, %tid.y;
	mad.lo.s32 	%r13, %r10, %r11, %r12;
	shr.s32 	%r3, %r4, 2;
	setp.ge.s32 	%p1, %r1, %r3;
	setp.ge.s32 	%p2, %r13, %r5;
	or.pred  	%p3, %p1, %p2;
	@%p3 bra 	$L__BB0_2;
	cvta.to.global.u64 	%rd3, %rd1;
	cvta.to.global.u64 	%rd4, %rd2;
	mad.lo.s32 	%r14, %r3, %r13, %r1;
	mul.wide.s32 	%rd5, %r14, 16;
	add.s64 	%rd6, %rd3, %rd5;
	ld.global.nc.v4.f32 	{%f1, %f2, %f3, %f4}, [%rd6];
	abs.f32 	%f5, %f1;
	mul.f32 	%f6, %f5, 0f4038AA3B;
	ex2.approx.ftz.f32 	%f7, %f6;
	add.f32 	%f8, %f7, 0f3F800000;
	rcp.approx.ftz.f32 	%f9, %f8;
	fma.rn.f32 	%f10, %f9, 0fC0000000, 0f3F800000;
	setp.ge.f32 	%p4, %f5, 0f41102CB4;
	selp.f32 	%f11, 0f3F800000, %f10, %p4;
	copysign.f32 	%f12, %f1, %f11;
	mul.f32 	%f13, %f1, %f1;
	fma.rn.f32 	%f14, %f13, 0f3C80F082, 0fBD563CAE;
	fma.rn.f32 	%f15, %f14, %f13, 0f3E085941;
	fma.rn.f32 	%f16, %f15, %f13, 0fBEAAA9ED;
	fma.rn.f32 	%f17, %f16, %f13, 0f00000000;
	fma.rn.f32 	%f18, %f17, %f1, %f1;
	setp.ge.f32 	%p5, %f5, 0f3F19999A;
	selp.f32 	%f19, %f12, %f18, %p5;
	abs.f32 	%f20, %f2;
	mul.f32 	%f21, %f20, 0f4038AA3B;
	ex2.approx.ftz.f32 	%f22, %f21;
	add.f32 	%f23, %f22, 0f3F800000;
	rcp.approx.ftz.f32 	%f24, %f23;
	fma.rn.f32 	%f25, %f24, 0fC0000000, 0f3F800000;
	setp.ge.f32 	%p6, %f20, 0f41102CB4;
	selp.f32 	%f26, 0f3F800000, %f25, %p6;
	copysign.f32 	%f27, %f2, %f26;
	mul.f32 	%f28, %f2, %f2;
	fma.rn.f32 	%f29, %f28, 0f3C80F082, 0fBD563CAE;
	fma.rn.f32 	%f30, %f29, %f28, 0f3E085941;
	fma.rn.f32 	%f31, %f30, %f28, 0fBEAAA9ED;
	fma.rn.f32 	%f32, %f31, %f28, 0f00000000;
	fma.rn.f32 	%f33, %f32, %f2, %f2;
	setp.ge.f32 	%p7, %f20, 0f3F19999A;
	selp.f32 	%f34, %f27, %f33, %p7;
	abs.f32 	%f35, %f3;
	mul.f32 	%f36, %f35, 0f4038AA3B;
	ex2.approx.ftz.f32 	%f37, %f36;
	add.f32 	%f38, %f37, 0f3F800000;
	rcp.approx.ftz.f32 	%f39, %f38;
	fma.rn.f32 	%f40, %f39, 0fC0000000, 0f3F800000;
	setp.ge.f32 	%p8, %f35, 0f41102CB4;
	selp.f32 	%f41, 0f3F800000, %f40, %p8;
	copysign.f32 	%f42, %f3, %f41;
	mul.f32 	%f43, %f3, %f3;
	fma.rn.f32 	%f44, %f43, 0f3C80F082, 0fBD563CAE;
	fma.rn.f32 	%f45, %f44, %f43, 0f3E085941;
	fma.rn.f32 	%f46, %f45, %f43, 0fBEAAA9ED;
	fma.rn.f32 	%f47, %f46, %f43, 0f00000000;
	fma.rn.f32 	%f48, %f47, %f3, %f3;
	setp.ge.f32 	%p9, %f35, 0f3F19999A;
	selp.f32 	%f49, %f42, %f48, %p9;
	abs.f32 	%f50, %f4;
	mul.f32 	%f51, %f50, 0f4038AA3B;
	ex2.approx.ftz.f32 	%f52, %f51;
	add.f32 	%f53, %f52, 0f3F800000;
	rcp.approx.ftz.f32 	%f54, %f53;
	fma.rn.f32 	%f55, %f54, 0fC0000000, 0f3F800000;
	setp.ge.f32 	%p10, %f50, 0f41102CB4;
	selp.f32 	%f56, 0f3F800000, %f55, %p10;
	copysign.f32 	%f57, %f4, %f56;
	mul.f32 	%f58, %f4, %f4;
	fma.rn.f32 	%f59, %f58, 0f3C80F082, 0fBD563CAE;
	fma.rn.f32 	%f60, %f59, %f58, 0f3E085941;
	fma.rn.f32 	%f61, %f60, %f58, 0fBEAAA9ED;
	fma.rn.f32 	%f62, %f61, %f58, 0f00000000;
	fma.rn.f32 	%f63, %f62, %f4, %f4;
	setp.ge.f32 	%p11, %f50, 0f3F19999A;
	selp.f32 	%f64, %f57, %f63, %p11;
	add.s64 	%rd7, %rd4, %rd5;
	st.global.v4.f32 	[%rd7], {%f19, %f34, %f49, %f64};
$L__BB0_2:
	ret;

}


// ===== COMPILED SASS (sm_100) =====

	.target	sm_100

	.elftype	@"ET_EXEC"


//--------------------- .note.nv.tkinfo           --------------------------
	.section	.note.nv.tkinfo,"",@"SHT_NOTE"
	.sectionflags	@"SHF_NOTE_NV_TKINFO"
	.tkinfo
        /*0018*/ 	.word	0x00000002
        /*0030*/ 	.string	""
        /*0030*/ 	.string	"ptxas"
        /*0030*/ 	.string	"Cuda compilation tools, release 13.0, V13.0.88"
        /*0030*/ 	.string	"Build cuda_13.0.r13.0/compiler.36424714_0"
        /*0030*/ 	.string	"-arch sm_100 -m 64 "



//--------------------- .note.nv.cuinfo           --------------------------
	.section	.note.nv.cuinfo,"",@"SHT_NOTE"
	.sectionflags	@"SHF_NOTE_NV_CUINFO"
        /*0018*/ 	.short	0x0002
        /*001a*/ 	.short	0x0064
        /*001c*/ 	.short	0x0082
	.zero		2


//--------------------- .nv.info                  --------------------------
	.section	.nv.info,"",@"SHT_CUDA_INFO"
	.align	4


	//----- nvinfo : EIATTR_REGCOUNT
	.align		4
        /*0000*/ 	.byte	0x04, 0x2f
        /*0002*/ 	.short	(.L_1 - .L_0)
	.align		4
.L_0:
        /*0004*/ 	.word	index@(_Z14tanh_kernel_f4PKfPfii)
        /*0008*/ 	.word	0x00000016


	//----- nvinfo : EIATTR_FRAME_SIZE
	.align		4
.L_1:
        /*000c*/ 	.byte	0x04, 0x11
        /*000e*/ 	.short	(.L_3 - .L_2)
	.align		4
.L_2:
        /*0010*/ 	.word	index@(_Z14tanh_kernel_f4PKfPfii)
        /*0014*/ 	.word	0x00000000


	//----- nvinfo : EIATTR_MIN_STACK_SIZE
	.align		4
.L_3:
        /*0018*/ 	.byte	0x04, 0x12
        /*001a*/ 	.short	(.L_5 - .L_4)
	.align		4
.L_4:
        /*001c*/ 	.word	index@(_Z14tanh_kernel_f4PKfPfii)
        /*0020*/ 	.word	0x00000000
.L_5:


//--------------------- .nv.compat                --------------------------
	.section	.nv.compat,"",@"SHT_CUDA_COMPAT_INFO"
	.align	4
        /*0000*/ 	.byte	0x02, 0x09, 0x00, 0x00, 0x02, 0x02, 0x01, 0x00, 0x02, 0x05, 0x05, 0x00, 0x03, 0x07, 0x01, 0x01
        /*0010*/ 	.byte	0x02, 0x03, 0x00, 0x00, 0x02, 0x06, 0x01, 0x00, 0x04, 0x0b, 0x08, 0x00, 0x01, 0x00, 0x00, 0x00
        /*0020*/ 	.byte	0x00, 0x00, 0x00, 0x00


//--------------------- .nv.info._Z14tanh_kernel_f4PKfPfii --------------------------
	.section	.nv.info._Z14tanh_kernel_f4PKfPfii,"",@"SHT_CUDA_INFO"
	.sectionflags	@""
	.align	4


	//----- nvinfo : EIATTR_CUDA_API_VERSION
	.align		4
        /*0000*/ 	.byte	0x04, 0x37
        /*0002*/ 	.short	(.L_7 - .L_6)
.L_6:
        /*0004*/ 	.word	0x00000082


	//----- nvinfo : EIATTR_KPARAM_INFO
	.align		4
.L_7:
        /*0008*/ 	.byte	0x04, 0x17
        /*000a*/ 	.short	(.L_9 - .L_8)
.L_8:
        /*000c*/ 	.word	0x00000000
        /*0010*/ 	.short	0x0003
        /*0012*/ 	.short	0x0014
        /*0014*/ 	.byte	0x00, 0xf0, 0x11, 0x00


	//----- nvinfo : EIATTR_KPARAM_INFO
	.align		4
.L_9:
        /*0018*/ 	.byte	0x04, 0x17
        /*001a*/ 	.short	(.L_11 - .L_10)
.L_10:
        /*001c*/ 	.word	0x00000000
        /*0020*/ 	.short	0x0002
        /*0022*/ 	.short	0x0010
        /*0024*/ 	.byte	0x00, 0xf0, 0x11, 0x00


	//----- nvinfo : EIATTR_KPARAM_INFO
	.align		4
.L_11:
        /*0028*/ 	.byte	0x04, 0x17
        /*002a*/ 	.short	(.L_13 - .L_12)
.L_12:
        /*002c*/ 	.word	0x00000000
        /*0030*/ 	.short	0x0001
        /*0032*/ 	.short	0x0008
        /*0034*/ 	.byte	0x00, 0xf5, 0x21, 0x00


	//----- nvinfo : EIATTR_KPARAM_INFO
	.align		4
.L_13:
        /*0038*/ 	.byte	0x04, 0x17
        /*003a*/ 	.short	(.L_15 - .L_14)
.L_14:
        /*003c*/ 	.word	0x00000000
        /*0040*/ 	.short	0x0000
        /*0042*/ 	.short	0x0000
        /*0044*/ 	.byte	0x00, 0xf5, 0x21, 0x00


	//----- nvinfo : EIATTR_SPARSE_MMA_MASK
	.align		4
.L_15:
        /*0048*/ 	.byte	0x03, 0x50
        /*004a*/ 	.short	0x0000


	//----- nvinfo : EIATTR_MAXREG_COUNT
	.align		4
        /*004c*/ 	.byte	0x03, 0x1b
        /*004e*/ 	.short	0x00ff


	//----- nvinfo : EIATTR_MERCURY_ISA_VERSION
	.align		4
        /*0050*/ 	.byte	0x03, 0x5f
        /*0052*/ 	.short	0x0101


	//----- nvinfo : EIATTR_VRC_CTA_INIT_COUNT
	.align		4
        /*0054*/ 	.byte	0x02, 0x4a
	.zero		1
	.zero		1


	//----- nvinfo : EIATTR_EXIT_INSTR_OFFSETS
	.align		4
        /*0058*/ 	.byte	0x04, 0x1c
        /*005a*/ 	.short	(.L_17 - .L_16)


	//   ....[0]....
.L_16:
        /*005c*/ 	.word	0x000000d0


	//   ....[1]....
        /*0060*/ 	.word	0x00000540


	//----- nvinfo : EIATTR_CBANK_PARAM_SIZE
	.align		4
.L_17:
        /*0064*/ 	.byte	0x03, 0x19
        /*0066*/ 	.short	0x0018


	//----- nvinfo : EIATTR_PARAM_CBANK
	.align		4
        /*0068*/ 	.byte	0x04, 0x0a
        /*006a*/ 	.short	(.L_19 - .L_18)
	.align		4
.L_18:
        /*006c*/ 	.word	index@(.nv.constant0._Z14tanh_kernel_f4PKfPfii)
        /*0070*/ 	.short	0x0380
        /*0072*/ 	.short	0x0018


	//----- nvinfo : EIATTR_SW_WAR
	.align		4
.L_19:
        /*0074*/ 	.byte	0x04, 0x36
        /*0076*/ 	.short	(.L_21 - .L_20)
.L_20:
        /*0078*/ 	.word	0x00000008
.L_21:


//--------------------- .nv.callgraph             --------------------------
	.section	.nv.callgraph,"",@"SHT_CUDA_CALLGRAPH"
	.align	4
	.sectionentsize	8
	.align		4
        /*0000*/ 	.word	0x00000000
	.align		4
        /*0004*/ 	.word	0xffffffff
	.align		4
        /*0008*/ 	.word	0x00000000
	.align		4
        /*000c*/ 	.word	0xfffffffe
	.align		4
        /*0010*/ 	.word	0x00000000
	.align		4
        /*0014*/ 	.word	0xfffffffd
	.align		4
        /*0018*/ 	.word	0x00000000
	.align		4
        /*001c*/ 	.word	0xfffffffc


//--------------------- .text._Z14tanh_kernel_f4PKfPfii --------------------------
	.section	.text._Z14tanh_kernel_f4PKfPfii,"ax",@progbits
	.align	128
        .global         _Z14tanh_kernel_f4PKfPfii
        .type           _Z14tanh_kernel_f4PKfPfii,@function
        .size           _Z14tanh_kernel_f4PKfPfii,(.L_x_1 - _Z14tanh_kernel_f4PKfPfii)
        .other          _Z14tanh_kernel_f4PKfPfii,@"STO_CUDA_ENTRY STV_DEFAULT"
_Z14tanh_kernel_f4PKfPfii:
.text._Z14tanh_kernel_f4PKfPfii:
[----:B------:R-:W-:Y:S01]  /*0000*/  LDC R1, c[0x0][0x37c] ;  /* 0x0000df00ff017b82 */ /* 0x000fe20000000800 */
[----:B------:R-:W0:Y:S07]  /*0010*/  S2R R0, SR_TID.Y ;  /* 0x0000000000007919 */ /* 0x000e2e0000002200 */
[----:B------:R-:W1:Y:S01]  /*0020*/  LDC R12, c[0x0][0x360] ;  /* 0x0000d800ff0c7b82 */ /* 0x000e620000000800 */
[----:B------:R-:W2:Y:S01]  /*0030*/  LDCU.64 UR4, c[0x0][0x390] ;  /* 0x00007200ff0477ac */ /* 0x000ea20008000a00 */
[----:B------:R-:W1:Y:S06]  /*0040*/  S2R R5, SR_TID.X ;  /* 0x0000000000057919 */ /* 0x000e6c0000002100 */
[----:B------:R-:W0:Y:S08]  /*0050*/  S2UR UR7, SR_CTAID.Y ;  /* 0x00000000000779c3 */ /* 0x000e300000002600 */
[----:B------:R-:W0:Y:S01]  /*0060*/  LDC R3, c[0x0][0x364] ;  /* 0x0000d900ff037b82 */ /* 0x000e220000000800 */
[----:B--2---:R-:W-:-:S07]  /*0070*/  USHF.R.S32.HI UR4, URZ, 0x2, UR4 ;  /* 0x00000002ff047899 */ /* 0x004fce0008011404 */
[----:B------:R-:W1:Y:S01]  /*0080*/  S2UR UR6, SR_CTAID.X ;  /* 0x00000000000679c3 */ /* 0x000e620000002500 */
[----:B0-----:R-:W-:-:S05]  /*0090*/  IMAD R3, R3, UR7, R0 ;  /* 0x0000000703037c24 */ /* 0x001fca000f8e0200 */
[----:B------:R-:W-:Y:S01]  /*00a0*/  ISETP.GE.AND P0, PT, R3, UR5, PT ;  /* 0x0000000503007c0c */ /* 0x000fe2000bf06270 */
[----:B-1----:R-:W-:-:S05]  /*00b0*/  IMAD R12, R12, UR6, R5 ;  /* 0x000000060c0c7c24 */ /* 0x002fca000f8e0205 */
[----:B------:R-:W-:-:S13]  /*00c0*/  ISETP.GE.OR P0, PT, R12, UR4, P0 ;  /* 0x000000040c007c0c */ /* 0x000fda0008706670 */
[----:B------:R-:W-:Y:S05]  /*00d0*/  @P0 EXIT ;  /* 0x000000000000094d */ /* 0x000fea0003800000 */
[----:B------:R-:W0:Y:S01]  /*00e0*/  LDC.64 R4, c[0x0][0x380] ;  /* 0x0000e000ff047b82 */ /* 0x000e220000000a00 */
[----:B------:R-:W1:Y:S01]  /*00f0*/  LDCU.64 UR6, c[0x0][0x358] ;  /* 0x00006b00ff0677ac */ /* 0x000e620008000a00 */
[----:B------:R-:W-:-:S04]  /*0100*/  IMAD R12, R3, UR4, R12 ;  /* 0x00000004030c7c24 */ /* 0x000fc8000f8e020c */
[----:B0-----:R-:W-:-:S06]  /*0110*/  IMAD.WIDE R4, R12, 0x10, R4 ;  /* 0x000000100c047825 */ /* 0x001fcc00078e0204 */
[----:B-1----:R-:W2:Y:S01]  /*0120*/  LDG.E.128.CONSTANT R4, desc[UR6][R4.64] ;  /* 0x0000000604047981 */ /* 0x002ea2000c1e9d00 */
[----:B------:R-:W-:Y:S01]  /*0130*/  HFMA2 R9, -RZ, RZ, 1.125, -9232 ;  /* 0x3c80f082ff097431 */ /* 0x000fe200000001ff */
[----:B------:R-:W-:Y:S01]  /*0140*/  MOV R18, 0x3f800000 ;  /* 0x3f80000000127802 */ /* 0x000fe20000000f00 */
[----:B--2---:R-:W-:Y:S01]  /*0150*/  FMUL R0, |R4|, 2.8853900432586669922 ;  /* 0x4038aa3b04007820 */ /* 0x004fe20000400200 */
[C---:B------:R-:W-:Y:S01]  /*0160*/  FMUL R3, |R6|.reuse, 2.8853900432586669922 ;  /* 0x4038aa3b06037820 */ /* 0x040fe20000400200 */
[----:B------:R-:W-:Y:S01]  /*0170*/  FMUL R15, |R7|, 2.8853900432586669922 ;  /* 0x4038aa3b070f7820 */ /* 0x000fe20000400200 */
[C---:B------:R-:W-:Y:S01]  /*0180*/  FMUL R2, |R5|.reuse, 2.8853900432586669922 ;  /* 0x4038aa3b05027820 */ /* 0x040fe20000400200 */
[----:B------:R-:W-:Y:S01]  /*0190*/  FMUL R14, R5, R5 ;  /* 0x00000005050e7220 */ /* 0x000fe20000400000 */
[----:B------:R-:W-:Y:S01]  /*01a0*/  FMUL R16, R6, R6 ;  /* 0x0000000606107220 */ /* 0x000fe20000400000 */
[----:B------:R-:W0:Y:S01]  /*01b0*/  MUFU.EX2 R0, R0 ;  /* 0x0000000000007308 */ /* 0x000e220000000800 */
[C---:B------:R-:W-:Y:S01]  /*01c0*/  FMUL R13, R4.reuse, R4 ;  /* 0x00000004040d7220 */ /* 0x040fe20000400000 */
[----:B------:R-:W-:-:S02]  /*01d0*/  FSETP.GE.AND P6, PT, |R4|, 9.010913848876953125, PT ;  /* 0x41102cb40400780b */ /* 0x000fc40003fc6200 */
[----:B------:R-:W-:Y:S02]  /*01e0*/  FSETP.GE.AND P2, PT, |R4|, 0.60000002384185791016, PT ;  /* 0x3f19999a0400780b */ /* 0x000fe40003f46200 */
[C---:B------:R-:W-:Y:S02]  /*01f0*/  FSETP.GE.AND P1, PT, |R5|.reuse, 0.60000002384185791016, PT ;  /* 0x3f19999a0500780b */ /* 0x040fe40003f26200 */
[----:B------:R-:W1:Y:S01]  /*0200*/  MUFU.EX2 R3, R3 ;  /* 0x0000000300037308 */ /* 0x000e620000000800 */
[C---:B------:R-:W-:Y:S02]  /*0210*/  FSETP.GE.AND P0, PT, |R6|.reuse, 0.60000002384185791016, PT ;  /* 0x3f19999a0600780b */ /* 0x040fe40003f06200 */
[----:B------:R-:W-:Y:S02]  /*0220*/  FSETP.GE.AND P5, PT, |R5|, 9.010913848876953125, PT ;  /* 0x41102cb40500780b */ /* 0x000fe40003fa6200 */
[----:B------:R-:W-:Y:S02]  /*0230*/  FSETP.GE.AND P4, PT, |R6|, 9.010913848876953125, PT ;  /* 0x41102cb40600780b */ /* 0x000fe40003f86200 */
[----:B------:R-:W-:Y:S01]  /*0240*/  FSETP.GE.AND P3, PT, |R7|, 9.010913848876953125, PT ;  /* 0x41102cb40700780b */ /* 0x000fe20003f66200 */
[----:B------:R-:W2:Y:S01]  /*0250*/  MUFU.EX2 R15, R15 ;  /* 0x0000000f000f7308 */ /* 0x000ea20000000800 */
[----:B0-----:R-:W-:Y:S01]  /*0260*/  FADD R8, R0, 1 ;  /* 0x3f80000000087421 */ /* 0x001fe20000000000 */
[----:B------:R-:W-:-:S04]  /*0270*/  FFMA R0, R13, R9, -0.052303962409496307373 ;  /* 0xbd563cae0d007423 */ /* 0x000fc80000000009 */
[----:B------:R-:W-:Y:S02]  /*0280*/  FFMA R0, R13, R0, 0.1331529766321182251 ;  /* 0x3e0859410d007423 */ /* 0x000fe40000000000 */
[----:B------:R-:W0:Y:S01]  /*0290*/  MUFU.EX2 R2, R2 ;  /* 0x0000000200027308 */ /* 0x000e220000000800 */
[----:B-1----:R-:W-:Y:S01]  /*02a0*/  FADD R11, R3, 1 ;  /* 0x3f800000030b7421 */ /* 0x002fe20000000000 */
[----:B------:R-:W-:Y:S01]  /*02b0*/  FFMA R3, R14, R9, -0.052303962409496307373 ;  /* 0xbd563cae0e037423 */ /* 0x000fe20000000009 */
[----:B------:R-:W-:-:S03]  /*02c0*/  FFMA R0, R13, R0, -0.33332768082618713379 ;  /* 0xbeaaa9ed0d007423 */ /* 0x000fc60000000000 */
[----:B------:R-:W-:Y:S01]  /*02d0*/  FFMA R3, R14, R3, 0.1331529766321182251 ;  /* 0x3e0859410e037423 */ /* 0x000fe20000000003 */
[----:B------:R-:W-:Y:S01]  /*02e0*/  FFMA R13, R13, R0, RZ ;  /* 0x000000000d0d7223 */ /* 0x000fe200000000ff */
[----:B------:R-:W1:Y:S01]  /*02f0*/  MUFU.RCP R8, R8 ;  /* 0x0000000800087308 */ /* 0x000e620000001000 */
[----:B--2---:R-:W-:Y:S01]  /*0300*/  FADD R17, R15, 1 ;  /* 0x3f8000000f117421 */ /* 0x004fe20000000000 */
[----:B------:R-:W-:Y:S01]  /*0310*/  FFMA R15, R16, R9, -0.052303962409496307373 ;  /* 0xbd563cae100f7423 */ /* 0x000fe20000000009 */
[----:B------:R-:W-:-:S03]  /*0320*/  FMUL R0, R7, R7 ;  /* 0x0000000707007220 */ /* 0x000fc60000400000 */
[----:B------:R-:W-:Y:S01]  /*0330*/  FFMA R15, R16, R15, 0.1331529766321182251 ;  /* 0x3e085941100f7423 */ /* 0x000fe2000000000f */
[----:B------:R-:W-:Y:S01]  /*0340*/  FFMA R9, R0, R9, -0.052303962409496307373 ;  /* 0xbd563cae00097423 */ /* 0x000fe20000000009 */
[----:B------:R-:W2:Y:S01]  /*0350*/  MUFU.RCP R11, R11 ;  /* 0x0000000b000b7308 */ /* 0x000ea20000001000 */
[----:B0-----:R-:W-:Y:S01]  /*0360*/  FADD R10, R2, 1 ;  /* 0x3f800000020a7421 */ /* 0x001fe20000000000 */
[----:B------:R-:W-:Y:S01]  /*0370*/  FFMA R2, R14, R3, -0.33332768082618713379 ;  /* 0xbeaaa9ed0e027423 */ /* 0x000fe20000000003 */
[----:B------:R-:W-:Y:S01]  /*0380*/  FFMA R3, R16, R15, -0.33332768082618713379 ;  /* 0xbeaaa9ed10037423 */ /* 0x000fe2000000000f */
[----:B------:R-:W-:Y:S02]  /*0390*/  FFMA R19, R0, R9, 0.1331529766321182251 ;  /* 0x3e08594100137423 */ /* 0x000fe40000000009 */
[----:B------:R-:W-:Y:S01]  /*03a0*/  FFMA R14, R14, R2, RZ ;  /* 0x000000020e0e7223 */ /* 0x000fe200000000ff */
[----:B------:R-:W-:Y:S01]  /*03b0*/  FFMA R15, R16, R3, RZ ;  /* 0x00000003100f7223 */ /* 0x000fe200000000ff */
[----:B------:R-:W0:Y:S01]  /*03c0*/  MUFU.RCP R10, R10 ;  /* 0x0000000a000a7308 */ /* 0x000e220000001000 */
[----:B------:R-:W3:Y:S01]  /*03d0*/  LDC.64 R2, c[0x0][0x388] ;  /* 0x0000e200ff027b82 */ /* 0x000ee20000000a00 */
[----:B-1----:R-:W-:Y:S01]  /*03e0*/  FFMA R8, R8, -2, R18 ;  /* 0xc000000008087823 */ /* 0x002fe20000000012 */
[----:B------:R-:W-:-:S04]  /*03f0*/  FFMA R19, R0, R19, -0.33332768082618713379 ;  /* 0xbeaaa9ed00137423 */ /* 0x000fc80000000013 */
[----:B------:R-:W-:Y:S01]  /*0400*/  FSEL R9, R8, 1, !P6 ;  /* 0x3f80000008097808 */ /* 0x000fe20007000000 */
[----:B------:R-:W1:Y:S01]  /*0410*/  MUFU.RCP R17, R17 ;  /* 0x0000001100117308 */ /* 0x000e620000001000 */
[----:B------:R-:W-:Y:S01]  /*0420*/  FSETP.GE.AND P6, PT, |R7|, 0.60000002384185791016, PT ;  /* 0x3f19999a0700780b */ /* 0x000fe20003fc6200 */
[----:B--2---:R-:W-:Y:S01]  /*0430*/  FFMA R11, R11, -2, R18 ;  /* 0xc00000000b0b7823 */ /* 0x004fe20000000012 */
[--C-:B------:R-:W-:Y:S01]  /*0440*/  LOP3.LUT R8, R9, 0x80000000, R4.reuse, 0xb8, !PT ;  /* 0x8000000009087812 */ /* 0x100fe200078eb804 */
[----:B------:R-:W-:Y:S01]  /*0450*/  FFMA R0, R0, R19, RZ ;  /* 0x0000001300007223 */ /* 0x000fe200000000ff */
[----:B------:R-:W-:Y:S02]  /*0460*/  @!P2 FFMA R8, R4, R13, R4 ;  /* 0x0000000d0408a223 */ /* 0x000fe40000000004 */
[----:B------:R-:W-:Y:S01]  /*0470*/  FSEL R11, R11, 1, !P4 ;  /* 0x3f8000000b0b7808 */ /* 0x000fe20006000000 */
[----:B0-----:R-:W-:-:S05]  /*0480*/  FFMA R10, R10, -2, R18 ;  /* 0xc00000000a0a7823 */ /* 0x001fca0000000012 */
[----:B------:R-:W-:Y:S01]  /*0490*/  FSEL R10, R10, 1, !P5 ;  /* 0x3f8000000a0a7808 */ /* 0x000fe20006800000 */
[----:B-1----:R-:W-:-:S03]  /*04a0*/  FFMA R17, R17, -2, R18 ;  /* 0xc000000011117823 */ /* 0x002fc60000000012 */
[--C-:B------:R-:W-:Y:S01]  /*04b0*/  LOP3.LUT R9, R10, 0x80000000, R5.reuse, 0xb8, !PT ;  /* 0x800000000a097812 */ /* 0x100fe200078eb805 */
[----:B------:R-:W-:Y:S01]  /*04c0*/  @!P1 FFMA R9, R5, R14, R5 ;  /* 0x0000000e05099223 */ /* 0x000fe20000000005 */
[--C-:B------:R-:W-:Y:S01]  /*04d0*/  LOP3.LUT R10, R11, 0x80000000, R6.reuse, 0xb8, !PT ;  /* 0x800000000b0a7812 */ /* 0x100fe200078eb806 */
[----:B------:R-:W-:Y:S01]  /*04e0*/  @!P0 FFMA R10, R6, R15, R6 ;  /* 0x0000000f060a8223 */ /* 0x000fe20000000006 */
[----:B------:R-:W-:Y:S01]  /*04f0*/  FSEL R16, R17, 1, !P3 ;  /* 0x3f80000011107808 */ /* 0x000fe20005800000 */
[----:B---3--:R-:W-:-:S03]  /*0500*/  IMAD.WIDE R2, R12, 0x10, R2 ;  /* 0x000000100c027825 */ /* 0x008fc600078e0202 */
[--C-:B------:R-:W-:Y:S01]  /*0510*/  LOP3.LUT R11, R16, 0x80000000, R7.reuse, 0xb8, !PT ;  /* 0x80000000100b7812 */ /* 0x100fe200078eb807 */
[----:B------:R-:W-:-:S05]  /*0520*/  @!P6 FFMA R11, R7, R0, R7 ;  /* 0x00000000070be223 */ /* 0x000fca0000000007 */
[----:B------:R-:W-:Y:S01]  /*0530*/  STG.E.128 desc[UR6][R2.64], R8 ;  /* 0x0000000802007986 */ /* 0x000fe2000c101d06 */
[----:B------:R-:W-:Y:S05]  /*0540*/  EXIT ;  /* 0x000000000000794d */ /* 0x000fea0003800000 */
.L_x_0:
[----:B------:R-:W-:-:S00]  /*0550*/  BRA `(.L_x_0) ;  /* 0xfffffffc00fc7947 */ /* 0x000fc0000383ffff */
[----:B------:R-:W-:-:S00]  /*0560*/  NOP ;  /* 0x0000000000007918 */ /* 0x000fc00000000000 */
        /* <DEDUP_REMOVED lines=9> */
.L_x_1:


//--------------------- .nv.shared.reserved.0     --------------------------
	.section	.nv.shared.reserved.0,"aw",@nobits
	.weak		__nv_reservedSMEM_offset_0_alias
	.size		__nv_reservedSMEM_offset_0_alias, 0, 64
	.other		__nv_reservedSMEM_offset_0_alias,@"STO_CUDA_RESERVED_SHARED STV_DEFAULT"
__nv_reservedSMEM_offset_0_alias:
	.zero		0
	.zero		64


//--------------------- .nv.constant0._Z14tanh_kernel_f4PKfPfii --------------------------
	.section	.nv.constant0._Z14tanh_kernel_f4PKfPfii,"a",@progbits
	.sectionflags	@""
	.align	4
.nv.constant0._Z14tanh_kernel_f4PKfPfii:
	.zero		920


//--------------------- SYMBOLS --------------------------

	.type		.nv.reservedSmem.offset0,@object
	.size		.nv.reservedSmem.offset0,0x4
